//
// Generated by NVIDIA NVVM Compiler
//
// Compiler Build ID: CL-36424714
// Cuda compilation tools, release 13.0, V13.0.88
// Based on NVVM 20.0.0
//

.version 9.0
.target sm_100
.address_size 64

	// .globl	iterate

.visible .entry iterate(
	.param .u32 iterate_param_0,
	.param .u64 .ptr .align 1 iterate_param_1,
	.param .u64 .ptr .align 1 iterate_param_2,
	.param .u64 .ptr .align 1 iterate_param_3,
	.param .u64 .ptr .align 1 iterate_param_4,
	.param .u64 .ptr .align 1 iterate_param_5
)
{
	.reg .pred 	%p<7>;
	.reg .b32 	%r<24>;
	.reg .b32 	%f<45>;
	.reg .b64 	%rd<18>;

	ld.param.u32 	%r11, [iterate_param_0];
	ld.param.u64 	%rd5, [iterate_param_1];
	ld.param.u64 	%rd6, [iterate_param_2];
	ld.param.u64 	%rd7, [iterate_param_3];
	ld.param.u64 	%rd8, [iterate_param_4];
	ld.param.u64 	%rd9, [iterate_param_5];
	mov.u32 	%r12, %ctaid.x;
	mov.u32 	%r13, %ntid.x;
	mov.u32 	%r14, %tid.x;
	mad.lo.s32 	%r1, %r12, %r13, %r14;
	mov.u32 	%r15, %ctaid.y;
	mov.u32 	%r16, %ntid.y;
	mov.u32 	%r17, %tid.y;
	mad.lo.s32 	%r18, %r15, %r16, %r17;
	max.s32 	%r19, %r1, %r18;
	setp.ge.s32 	%p1, %r19, %r11;
	@%p1 bra 	$L__BB0_11;
	cvta.to.global.u64 	%rd10, %rd6;
	cvta.to.global.u64 	%rd11, %rd7;
	cvta.to.global.u64 	%rd12, %rd8;
	cvta.to.global.u64 	%rd13, %rd5;
	mad.lo.s32 	%r3, %r18, %r11, %r1;
	mul.wide.s32 	%rd14, %r3, 4;
	add.s64 	%rd1, %rd13, %rd14;
	add.s64 	%rd2, %rd10, %rd14;
	add.s64 	%rd3, %rd11, %rd14;
	add.s64 	%rd4, %rd12, %rd14;
	ld.global.f32 	%f44, [%rd2];
	mov.b32 	%r4, 0;
$L__BB0_2:
	ld.global.f32 	%f14, [%rd1];
	mul.f32 	%f15, %f14, %f14;
	mul.f32 	%f16, %f44, %f44;
	sub.f32 	%f17, %f15, %f16;
	ld.global.f32 	%f18, [%rd3];
	add.f32 	%f3, %f18, %f17;
	add.f32 	%f19, %f14, %f14;
	ld.global.f32 	%f20, [%rd4];
	fma.rn.f32 	%f4, %f19, %f44, %f20;
	mul.f32 	%f5, %f4, %f4;
	fma.rn.f32 	%f21, %f3, %f3, %f5;
	setp.ge.f32 	%p2, %f21, 0f40800000;
	mov.u32 	%r23, %r4;
	@%p2 bra 	$L__BB0_10;
	st.global.f32 	[%rd1], %f3;
	st.global.f32 	[%rd2], %f4;
	ld.global.f32 	%f22, [%rd1];
	mul.f32 	%f23, %f22, %f22;
	sub.f32 	%f24, %f23, %f5;
	ld.global.f32 	%f25, [%rd3];
	add.f32 	%f6, %f25, %f24;
	add.f32 	%f26, %f22, %f22;
	ld.global.f32 	%f27, [%rd4];
	fma.rn.f32 	%f7, %f26, %f4, %f27;
	mul.f32 	%f8, %f7, %f7;
	fma.rn.f32 	%f28, %f6, %f6, %f8;
	setp.ge.f32 	%p3, %f28, 0f40800000;
	@%p3 bra 	$L__BB0_9;
	st.global.f32 	[%rd1], %f6;
	st.global.f32 	[%rd2], %f7;
	ld.global.f32 	%f29, [%rd1];
	mul.f32 	%f30, %f29, %f29;
	sub.f32 	%f31, %f30, %f8;
	ld.global.f32 	%f32, [%rd3];
	add.f32 	%f9, %f32, %f31;
	add.f32 	%f33, %f29, %f29;
	ld.global.f32 	%f34, [%rd4];
	fma.rn.f32 	%f10, %f33, %f7, %f34;
	mul.f32 	%f11, %f10, %f10;
	fma.rn.f32 	%f35, %f9, %f9, %f11;
	setp.ge.f32 	%p4, %f35, 0f40800000;
	@%p4 bra 	$L__BB0_8;
	st.global.f32 	[%rd1], %f9;
	st.global.f32 	[%rd2], %f10;
	ld.global.f32 	%f36, [%rd1];
	mul.f32 	%f37, %f36, %f36;
	sub.f32 	%f38, %f37, %f11;
	ld.global.f32 	%f39, [%rd3];
	add.f32 	%f12, %f39, %f38;
	add.f32 	%f40, %f36, %f36;
	ld.global.f32 	%f41, [%rd4];
	fma.rn.f32 	%f44, %f40, %f10, %f41;
	mul.f32 	%f42, %f44, %f44;
	fma.rn.f32 	%f43, %f12, %f12, %f42;
	setp.ge.f32 	%p5, %f43, 0f40800000;
	@%p5 bra 	$L__BB0_7;
	st.global.f32 	[%rd1], %f12;
	st.global.f32 	[%rd2], %f44;
	add.s32 	%r4, %r4, 4;
	setp.eq.s32 	%p6, %r4, 500;
	mov.b32 	%r23, 500;
	@%p6 bra 	$L__BB0_10;
	bra.uni 	$L__BB0_2;
$L__BB0_7:
	add.s32 	%r23, %r4, 3;
	bra.uni 	$L__BB0_10;
$L__BB0_8:
	add.s32 	%r23, %r4, 2;
	bra.uni 	$L__BB0_10;
$L__BB0_9:
	add.s32 	%r23, %r4, 1;
$L__BB0_10:
	cvta.to.global.u64 	%rd15, %rd9;
	add.s64 	%rd17, %rd15, %rd14;
	st.global.u32 	[%rd17], %r23;
$L__BB0_11:
	ret;

}


// ===== COMPILED SASS (sm_100) =====

	.target	sm_100

	.elftype	@"ET_EXEC"


//--------------------- .note.nv.tkinfo           --------------------------
	.section	.note.nv.tkinfo,"",@"SHT_NOTE"
	.sectionflags	@"SHF_NOTE_NV_TKINFO"
	.tkinfo
        /*0018*/ 	.word	0x00000002
        /*0030*/ 	.string	""
        /*0030*/ 	.string	"ptxas"
        /*0030*/ 	.string	"Cuda compilation tools, release 13.0, V13.0.88"
        /*0030*/ 	.string	"Build cuda_13.0.r13.0/compiler.36424714_0"
        /*0030*/ 	.string	"-arch sm_100 -m 64 "



//--------------------- .note.nv.cuinfo           --------------------------
	.section	.note.nv.cuinfo,"",@"SHT_NOTE"
	.sectionflags	@"SHF_NOTE_NV_CUINFO"
        /*0018*/ 	.short	0x0002
        /*001a*/ 	.short	0x0064
        /*001c*/ 	.short	0x0082
	.zero		2


//--------------------- .nv.info                  --------------------------
	.section	.nv.info,"",@"SHT_CUDA_INFO"
	.align	4


	//----- nvinfo : EIATTR_REGCOUNT
	.align		4
        /*0000*/ 	.byte	0x04, 0x2f
        /*0002*/ 	.short	(.L_1 - .L_0)
	.align		4
.L_0:
        /*0004*/ 	.word	index@(iterate)
        /*0008*/ 	.word	0x00000018


	//----- nvinfo : EIATTR_FRAME_SIZE
	.align		4
.L_1:
        /*000c*/ 	.byte	0x04, 0x11
        /*000e*/ 	.short	(.L_3 - .L_2)
	.align		4
.L_2:
        /*0010*/ 	.word	index@(iterate)
        /*0014*/ 	.word	0x00000000


	//----- nvinfo : EIATTR_MIN_STACK_SIZE
	.align		4
.L_3:
        /*0018*/ 	.byte	0x04, 0x12
        /*001a*/ 	.short	(.L_5 - .L_4)
	.align		4
.L_4:
        /*001c*/ 	.word	index@(iterate)
        /*0020*/ 	.word	0x00000000
.L_5:


//--------------------- .nv.compat                --------------------------
	.section	.nv.compat,"",@"SHT_CUDA_COMPAT_INFO"
	.align	4
        /*0000*/ 	.byte	0x02, 0x09, 0x00, 0x00, 0x02, 0x02, 0x01, 0x00, 0x02, 0x05, 0x05, 0x00, 0x03, 0x07, 0x01, 0x01
        /*0010*/ 	.byte	0x02, 0x03, 0x00, 0x00, 0x02, 0x06, 0x01, 0x00, 0x04, 0x0b, 0x08, 0x00, 0x01, 0x00, 0x00, 0x00
        /*0020*/ 	.byte	0x00, 0x00, 0x00, 0x00


//--------------------- .nv.info.iterate          --------------------------
	.section	.nv.info.iterate,"",@"SHT_CUDA_INFO"
	.sectionflags	@""
	.align	4


	//----- nvinfo : EIATTR_CUDA_API_VERSION
	.align		4
        /*0000*/ 	.byte	0x04, 0x37
        /*0002*/ 	.short	(.L_7 - .L_6)
.L_6:
        /*0004*/ 	.word	0x00000082


	//----- nvinfo : EIATTR_KPARAM_INFO
	.align		4
.L_7:
        /*0008*/ 	.byte	0x04, 0x17
        /*000a*/ 	.short	(.L_9 - .L_8)
.L_8:
        /*000c*/ 	.word	0x00000000
        /*0010*/ 	.short	0x0005
        /*0012*/ 	.short	0x0028
        /*0014*/ 	.byte	0x00, 0xf5, 0x21, 0x00


	//----- nvinfo : EIATTR_KPARAM_INFO
	.align		4
.L_9:
        /*0018*/ 	.byte	0x04, 0x17
        /*001a*/ 	.short	(.L_11 - .L_10)
.L_10:
        /*001c*/ 	.word	0x00000000
        /*0020*/ 	.short	0x0004
        /*0022*/ 	.short	0x0020
        /*0024*/ 	.byte	0x00, 0xf5, 0x21, 0x00


	//----- nvinfo : EIATTR_KPARAM_INFO
	.align		4
.L_11:
        /*0028*/ 	.byte	0x04, 0x17
        /*002a*/ 	.short	(.L_13 - .L_12)
.L_12:
        /*002c*/ 	.word	0x00000000
        /*0030*/ 	.short	0x0003
        /*0032*/ 	.short	0x0018
        /*0034*/ 	.byte	0x00, 0xf5, 0x21, 0x00


	//----- nvinfo : EIATTR_KPARAM_INFO
	.align		4
.L_13:
        /*0038*/ 	.byte	0x04, 0x17
        /*003a*/ 	.short	(.L_15 - .L_14)
.L_14:
        /*003c*/ 	.word	0x00000000
        /*0040*/ 	.short	0x0002
        /*0042*/ 	.short	0x0010
        /*0044*/ 	.byte	0x00, 0xf5, 0x21, 0x00


	//----- nvinfo : EIATTR_KPARAM_INFO
	.align		4
.L_15:
        /*0048*/ 	.byte	0x04, 0x17
        /*004a*/ 	.short	(.L_17 - .L_16)
.L_16:
        /*004c*/ 	.word	0x00000000
        /*0050*/ 	.short	0x0001
        /*0052*/ 	.short	0x0008
        /*0054*/ 	.byte	0x00, 0xf5, 0x21, 0x00


	//----- nvinfo : EIATTR_KPARAM_INFO
	.align		4
.L_17:
        /*0058*/ 	.byte	0x04, 0x17
        /*005a*/ 	.short	(.L_19 - .L_18)
.L_18:
        /*005c*/ 	.word	0x00000000
        /*0060*/ 	.short	0x0000
        /*0062*/ 	.short	0x0000
        /*0064*/ 	.byte	0x00, 0xf0, 0x11, 0x00


	//----- nvinfo : EIATTR_SPARSE_MMA_MASK
	.align		4
.L_19:
        /*0068*/ 	.byte	0x03, 0x50
        /*006a*/ 	.short	0x0000


	//----- nvinfo : EIATTR_MAXREG_COUNT
	.align		4
        /*006c*/ 	.byte	0x03, 0x1b
        /*006e*/ 	.short	0x00ff


	//----- nvinfo : EIATTR_MERCURY_ISA_VERSION
	.align		4
        /*0070*/ 	.byte	0x03, 0x5f
        /*0072*/ 	.short	0x0101


	//----- nvinfo : EIATTR_VRC_CTA_INIT_COUNT
	.align		4
        /*0074*/ 	.byte	0x02, 0x4a
	.zero		1
	.zero		1


	//----- nvinfo : EIATTR_EXIT_INSTR_OFFSETS
	.align		4
        /*0078*/ 	.byte	0x04, 0x1c
        /*007a*/ 	.short	(.L_21 - .L_20)


	//   ....[0]....
.L_20:
        /*007c*/ 	.word	0x000000c0


	//   ....[1]....
        /*0080*/ 	.word	0x000006a0


	//----- nvinfo : EIATTR_CRS_STACK_SIZE
	.align		4
.L_21:
        /*0084*/ 	.byte	0x04, 0x1e
        /*0086*/ 	.short	(.L_23 - .L_22)
.L_22:
        /*0088*/ 	.word	0x00000000


	//----- nvinfo : EIATTR_CBANK_PARAM_SIZE
	.align		4
.L_23:
        /*008c*/ 	.byte	0x03, 0x19
        /*008e*/ 	.short	0x0030


	//----- nvinfo : EIATTR_PARAM_CBANK
	.align		4
        /*0090*/ 	.byte	0x04, 0x0a
        /*0092*/ 	.short	(.L_25 - .L_24)
	.align		4
.L_24:
        /*0094*/ 	.word	index@(.nv.constant0.iterate)
        /*0098*/ 	.short	0x0380
        /*009a*/ 	.short	0x0030


	//----- nvinfo : EIATTR_SW_WAR
	.align		4
.L_25:
        /*009c*/ 	.byte	0x04, 0x36
        /*009e*/ 	.short	(.L_27 - .L_26)
.L_26:
        /*00a0*/ 	.word	0x00000008
.L_27:


//--------------------- .nv.callgraph             --------------------------
	.section	.nv.callgraph,"",@"SHT_CUDA_CALLGRAPH"
	.align	4
	.sectionentsize	8
	.align		4
        /*0000*/ 	.word	0x00000000
	.align		4
        /*0004*/ 	.word	0xffffffff
	.align		4
        /*0008*/ 	.word	0x00000000
	.align		4
        /*000c*/ 	.word	0xfffffffe
	.align		4
        /*0010*/ 	.word	0x00000000
	.align		4
        /*0014*/ 	.word	0xfffffffd
	.align		4
        /*0018*/ 	.word	0x00000000
	.align		4
        /*001c*/ 	.word	0xfffffffc


//--------------------- .text.iterate             --------------------------
	.section	.text.iterate,"ax",@progbits
	.align	128
        .global         iterate
        .type           iterate,@function
        .size           iterate,(.L_x_7 - iterate)
        .other          iterate,@"STO_CUDA_ENTRY STV_DEFAULT"
iterate:
.text.iterate:
[----:B------:R-:W-:Y:S01]  /*0000*/  LDC R1, c[0x0][0x37c] ;  /* 0x0000df00ff017b82 */ /* 0x000fe20000000800 */
[----:B------:R-:W0:Y:S07]  /*0010*/  S2R R3, SR_TID.X ;  /* 0x0000000000037919 */ /* 0x000e2e0000002100 */
[----:B------:R-:W0:Y:S01]  /*0020*/  LDC R0, c[0x0][0x360] ;  /* 0x0000d800ff007b82 */ /* 0x000e220000000800 */
[----:B------:R-:W1:Y:S01]  /*0030*/  LDCU UR6, c[0x0][0x380] ;  /* 0x00007000ff0677ac */ /* 0x000e620008000800 */
[----:B------:R-:W2:Y:S06]  /*0040*/  S2R R2, SR_TID.Y ;  /* 0x0000000000027919 */ /* 0x000eac0000002200 */
[----:B------:R-:W0:Y:S08]  /*0050*/  S2UR UR4, SR_CTAID.X ;  /* 0x00000000000479c3 */ /* 0x000e300000002500 */
[----:B------:R-:W2:Y:S08]  /*0060*/  S2UR UR5, SR_CTAID.Y ;  /* 0x00000000000579c3 */ /* 0x000eb00000002600 */
[----:B------:R-:W2:Y:S01]  /*0070*/  LDC R11, c[0x0][0x364] ;  /* 0x0000d900ff0b7b82 */ /* 0x000ea20000000800 */
[----:B0-----:R-:W-:-:S02]  /*0080*/  IMAD R0, R0, UR4, R3 ;  /* 0x0000000400007c24 */ /* 0x001fc4000f8e0203 */
[----:B--2---:R-:W-:-:S05]  /*0090*/  IMAD R11, R11, UR5, R2 ;  /* 0x000000050b0b7c24 */ /* 0x004fca000f8e0202 */
[----:B------:R-:W-:-:S04]  /*00a0*/  VIMNMX R2, PT, PT, R0, R11, !PT ;  /* 0x0000000b00027248 */ /* 0x000fc80007fe0100 */
[----:B-1----:R-:W-:-:S13]  /*00b0*/  ISETP.GE.AND P0, PT, R2, UR6, PT ;  /* 0x0000000602007c0c */ /* 0x002fda000bf06270 */
[----:B------:R-:W-:Y:S05]  /*00c0*/  @P0 EXIT ;  /* 0x000000000000094d */ /* 0x000fea0003800000 */
[----:B------:R-:W0:Y:S01]  /*00d0*/  LDC.64 R2, c[0x0][0x390] ;  /* 0x0000e400ff027b82 */ /* 0x000e220000000a00 */
[----:B------:R-:W1:Y:S01]  /*00e0*/  LDCU.64 UR4, c[0x0][0x358] ;  /* 0x00006b00ff0477ac */ /* 0x000e620008000a00 */
[----:B------:R-:W-:-:S06]  /*00f0*/  IMAD R0, R11, UR6, R0 ;  /* 0x000000060b007c24 */ /* 0x000fcc000f8e0200 */
[----:B------:R-:W2:Y:S08]  /*0100*/  LDC.64 R4, c[0x0][0x388] ;  /* 0x0000e200ff047b82 */ /* 0x000eb00000000a00 */
[----:B------:R-:W3:Y:S08]  /*0110*/  LDC.64 R6, c[0x0][0x3a0] ;  /* 0x0000e800ff067b82 */ /* 0x000ef00000000a00 */
[----:B------:R-:W4:Y:S01]  /*0120*/  LDC.64 R8, c[0x0][0x398] ;  /* 0x0000e600ff087b82 */ /* 0x000f220000000a00 */
[----:B0-----:R-:W-:-:S05]  /*0130*/  IMAD.WIDE R2, R0, 0x4, R2 ;  /* 0x0000000400027825 */ /* 0x001fca00078e0202 */
[----:B-1----:R-:W5:Y:S01]  /*0140*/  LDG.E R10, desc[UR4][R2.64] ;  /* 0x00000004020a7981 */ /* 0x002f62000c1e1900 */
[----:B--2---:R-:W-:-:S05]  /*0150*/  IMAD.WIDE R4, R0, 0x4, R4 ;  /* 0x0000000400047825 */ /* 0x004fca00078e0204 */
[----:B------:R-:W2:Y:S01]  /*0160*/  LDG.E R11, desc[UR4][R4.64] ;  /* 0x00000004040b7981 */ /* 0x000ea2000c1e1900 */
[----:B---3--:R-:W-:-:S05]  /*0170*/  IMAD.WIDE R6, R0, 0x4, R6 ;  /* 0x0000000400067825 */ /* 0x008fca00078e0206 */
[----:B------:R-:W3:Y:S01]  /*0180*/  LDG.E R17, desc[UR4][R6.64] ;  /* 0x0000000406117981 */ /* 0x000ee2000c1e1900 */
[----:B----4-:R-:W-:-:S05]  /*0190*/  IMAD.WIDE R8, R0, 0x4, R8 ;  /* 0x0000000400087825 */ /* 0x010fca00078e0208 */
[----:B------:R-:W4:Y:S01]  /*01a0*/  LDG.E R13, desc[UR4][R8.64] ;  /* 0x00000004080d7981 */ /* 0x000f22000c1e1900 */
[----:B------:R-:W-:Y:S01]  /*01b0*/  BSSY.RECONVERGENT B0, `(.L_x_0) ;  /* 0x000004b000007945 */ /* 0x000fe20003800200 */
[----:B-----5:R-:W-:Y:S01]  /*01c0*/  FMUL R12, R10, R10 ;  /* 0x0000000a0a0c7220 */ /* 0x020fe20000400000 */
[----:B--2---:R-:W-:-:S03]  /*01d0*/  FADD R15, R11, R11 ;  /* 0x0000000b0b0f7221 */ /* 0x004fc60000000000 */
[----:B------:R-:W-:Y:S01]  /*01e0*/  FFMA R12, R11, R11, -R12 ;  /* 0x0000000b0b0c7223 */ /* 0x000fe2000000080c */
[----:B---3--:R-:W-:-:S04]  /*01f0*/  FFMA R15, R10, R15, R17 ;  /* 0x0000000f0a0f7223 */ /* 0x008fc80000000011 */
[----:B------:R-:W-:Y:S01]  /*0200*/  FMUL R11, R15, R15 ;  /* 0x0000000f0f0b7220 */ /* 0x000fe20000400000 */
[----:B----4-:R-:W-:-:S04]  /*0210*/  FADD R12, R12, R13 ;  /* 0x0000000d0c0c7221 */ /* 0x010fc80000000000 */
[----:B------:R-:W-:-:S05]  /*0220*/  FFMA R10, R12, R12, R11 ;  /* 0x0000000c0c0a7223 */ /* 0x000fca000000000b */
[----:B------:R-:W-:Y:S01]  /*0230*/  FSETP.GE.AND P0, PT, R10, 4, PT ;  /* 0x408000000a00780b */ /* 0x000fe20003f06000 */
[----:B------:R-:W-:-:S12]  /*0240*/  HFMA2 R10, -RZ, RZ, 0, 0 ;  /* 0x00000000ff0a7431 */ /* 0x000fd800000001ff */
[----:B------:R-:W-:Y:S05]  /*0250*/  @P0 BRA `(.L_x_1) ;  /* 0x0000000400000947 */ /* 0x000fea0003800000 */
[----:B------:R-:W-:-:S07]  /*0260*/  MOV R10, RZ ;  /* 0x000000ff000a7202 */ /* 0x000fce0000000f00 */
.L_x_5:
[----:B------:R0:W-:Y:S04]  /*0270*/  STG.E desc[UR4][R4.64], R12 ;  /* 0x0000000c04007986 */ /* 0x0001e8000c101904 */
[----:B------:R0:W-:Y:S04]  /*0280*/  STG.E desc[UR4][R2.64], R15 ;  /* 0x0000000f02007986 */ /* 0x0001e8000c101904 */
[----:B------:R-:W2:Y:S04]  /*0290*/  LDG.E R14, desc[UR4][R4.64] ;  /* 0x00000004040e7981 */ /* 0x000ea8000c1e1900 */
[----:B------:R-:W3:Y:S04]  /*02a0*/  LDG.E R13, desc[UR4][R6.64] ;  /* 0x00000004060d7981 */ /* 0x000ee8000c1e1900 */
[----:B------:R-:W4:Y:S01]  /*02b0*/  LDG.E R16, desc[UR4][R8.64] ;  /* 0x0000000408107981 */ /* 0x000f22000c1e1900 */
[C---:B--2---:R-:W-:Y:S01]  /*02c0*/  FADD R18, R14.reuse, R14 ;  /* 0x0000000e0e127221 */ /* 0x044fe20000000000 */
[----:B------:R-:W-:-:S03]  /*02d0*/  FFMA R11, R14, R14, -R11 ;  /* 0x0000000e0e0b7223 */ /* 0x000fc6000000080b */
[----:B---3--:R-:W-:Y:S01]  /*02e0*/  FFMA R19, R18, R15, R13 ;  /* 0x0000000f12137223 */ /* 0x008fe2000000000d */
[----:B----4-:R-:W-:-:S03]  /*02f0*/  FADD R17, R11, R16 ;  /* 0x000000100b117221 */ /* 0x010fc60000000000 */
[----:B------:R-:W-:-:S04]  /*0300*/  FMUL R16, R19, R19 ;  /* 0x0000001313107220 */ /* 0x000fc80000400000 */
[----:B------:R-:W-:-:S05]  /*0310*/  FFMA R11, R17, R17, R16 ;  /* 0x00000011110b7223 */ /* 0x000fca0000000010 */
[----:B------:R-:W-:-:S13]  /*0320*/  FSETP.GE.AND P0, PT, R11, 4, PT ;  /* 0x408000000b00780b */ /* 0x000fda0003f06000 */
[----:B0-----:R-:W-:Y:S05]  /*0330*/  @P0 BRA `(.L_x_2) ;  /* 0x0000000000c40947 */ /* 0x001fea0003800000 */
        /* <DEDUP_REMOVED lines=26> */
[----:B------:R0:W-:Y:S01]  /*04e0*/  STG.E desc[UR4][R4.64], R14 ;  /* 0x0000000e04007986 */ /* 0x0001e2000c101904 */
[----:B------:R-:W-:Y:S02]  /*04f0*/  IADD3 R13, PT, PT, R10, 0x4, RZ ;  /* 0x000000040a0d7810 */ /* 0x000fe40007ffe0ff */
[----:B------:R-:W-:Y:S01]  /*0500*/  MOV R10, 0x1f4 ;  /* 0x000001f4000a7802 */ /* 0x000fe20000000f00 */
[----:B------:R0:W-:Y:S01]  /*0510*/  STG.E desc[UR4][R2.64], R19 ;  /* 0x0000001302007986 */ /* 0x0001e2000c101904 */
[----:B------:R-:W-:-:S13]  /*0520*/  ISETP.NE.AND P0, PT, R13, 0x1f4, PT ;  /* 0x000001f40d00780c */ /* 0x000fda0003f05270 */
[----:B0-----:R-:W-:Y:S05]  /*0530*/  @!P0 BRA `(.L_x_1) ;  /* 0x0000000000488947 */ /* 0x001fea0003800000 */
        /* <DEDUP_REMOVED lines=9> */
[----:B------:R-:W-:Y:S02]  /*05d0*/  FSETP.GE.AND P0, PT, R10, 4, PT ;  /* 0x408000000a00780b */ /* 0x000fe40003f06000 */
[----:B------:R-:W-:-:S11]  /*05e0*/  MOV R10, R13 ;  /* 0x0000000d000a7202 */ /* 0x000fd60000000f00 */
[----:B------:R-:W-:Y:S05]  /*05f0*/  @!P0 BRA `(.L_x_5) ;  /* 0xfffffffc001c8947 */ /* 0x000fea000383ffff */
[----:B------:R-:W-:Y:S05]  /*0600*/  BRA `(.L_x_1) ;  /* 0x0000000000147947 */ /* 0x000fea0003800000 */
.L_x_4:
[----:B------:R-:W-:Y:S01]  /*0610*/  IADD3 R10, PT, PT, R10, 0x3, RZ ;  /* 0x000000030a0a7810 */ /* 0x000fe20007ffe0ff */
[----:B------:R-:W-:Y:S06]  /*0620*/  BRA `(.L_x_1) ;  /* 0x00000000000c7947 */ /* 0x000fec0003800000 */
.L_x_3:
[----:B------:R-:W-:Y:S01]  /*0630*/  IADD3 R10, PT, PT, R10, 0x2, RZ ;  /* 0x000000020a0a7810 */ /* 0x000fe20007ffe0ff */
[----:B------:R-:W-:Y:S06]  /*0640*/  BRA `(.L_x_1) ;  /* 0x0000000000047947 */ /* 0x000fec0003800000 */
.L_x_2:
[----:B------:R-:W-:-:S07]  /*0650*/  IADD3 R10, PT, PT, R10, 0x1, RZ ;  /* 0x000000010a0a7810 */ /* 0x000fce0007ffe0ff */
.L_x_1:
[----:B------:R-:W-:Y:S05]  /*0660*/  BSYNC.RECONVERGENT B0 ;  /* 0x0000000000007941 */ /* 0x000fea0003800200 */
.L_x_0:
[----:B------:R-:W0:Y:S02]  /*0670*/  LDC.64 R2, c[0x0][0x3a8] ;  /* 0x0000ea00ff027b82 */ /* 0x000e240000000a00 */
[----:B0-----:R-:W-:-:S05]  /*0680*/  IMAD.WIDE R2, R0, 0x4, R2 ;  /* 0x0000000400027825 */ /* 0x001fca00078e0202 */
[----:B------:R-:W-:Y:S01]  /*0690*/  STG.E desc[UR4][R2.64], R10 ;  /* 0x0000000a02007986 */ /* 0x000fe2000c101904 */
[----:B------:R-:W-:Y:S05]  /*06a0*/  EXIT ;  /* 0x000000000000794d */ /* 0x000fea0003800000 */
.L_x_6:
[----:B------:R-:W-:-:S00]  /*06b0*/  BRA `(.L_x_6) ;  /* 0xfffffffc00fc7947 */ /* 0x000fc0000383ffff */
[----:B------:R-:W-:-:S00]  /*06c0*/  NOP ;  /* 0x0000000000007918 */ /* 0x000fc00000000000 */
        /* <DEDUP_REMOVED lines=11> */
.L_x_7:


//--------------------- .nv.shared.reserved.0     --------------------------
	.section	.nv.shared.reserved.0,"aw",@nobits
	.weak		__nv_reservedSMEM_offset_0_alias
	.size		__nv_reservedSMEM_offset_0_alias, 0, 64
	.other		__nv_reservedSMEM_offset_0_alias,@"STO_CUDA_RESERVED_SHARED STV_DEFAULT"
__nv_reservedSMEM_offset_0_alias:
	.zero		0
	.zero		64


//--------------------- .nv.constant0.iterate     --------------------------
	.section	.nv.constant0.iterate,"a",@progbits
	.sectionflags	@""
	.align	4
.nv.constant0.iterate:
	.zero		944


//--------------------- SYMBOLS --------------------------

	.type		.nv.reservedSmem.offset0,@object
	.size		.nv.reservedSmem.offset0,0x4
